	.headerflags	@"EF_CUDA_TEXMODE_UNIFIED EF_CUDA_64BIT_ADDRESS EF_CUDA_ACCELERATORS EF_CUDA_SM90 EF_CUDA_VIRTUAL_SM(EF_CUDA_SM90)"
	.elftype	@"ET_EXEC"


//--------------------- .nv.info                  --------------------------
	.section	.nv.info,"",@"SHT_CUDA_INFO"
	.align	4


	//----- nvinfo : EIATTR_REGCOUNT
	.align		4
        /*0000*/ 	.byte	0x04, 0x2f
        /*0002*/ 	.short	(.L_1 - .L_0)
	.align		4
.L_0:
        /*0004*/ 	.word	index@(triton_poi_fused__to_copy_arange_clamp_mul_sub_21)
        /*0008*/ 	.word	0x0000000a


	//----- nvinfo : EIATTR_MIN_STACK_SIZE
	.align		4
.L_1:
        /*000c*/ 	.byte	0x04, 0x12
        /*000e*/ 	.short	(.L_3 - .L_2)
	.align		4
.L_2:
        /*0010*/ 	.word	index@(triton_poi_fused__to_copy_arange_clamp_mul_sub_21)
        /*0014*/ 	.word	0x00000000


	//----- nvinfo : EIATTR_FRAME_SIZE
	.align		4
.L_3:
        /*0018*/ 	.byte	0x04, 0x11
        /*001a*/ 	.short	(.L_5 - .L_4)
	.align		4
.L_4:
        /*001c*/ 	.word	index@(triton_poi_fused__to_copy_arange_clamp_mul_sub_21)
        /*0020*/ 	.word	0x00000000


	//----- nvinfo : EIATTR_MIN_STACK_SIZE
	.align		4
.L_5:
        /*0024*/ 	.byte	0x04, 0x12
        /*0026*/ 	.short	(.L_7 - .L_6)
	.align		4
.L_6:
        /*0028*/ 	.word	index@(triton_poi_fused__to_copy_arange_clamp_mul_sub_21)
        /*002c*/ 	.word	0x00000000
.L_7:


//--------------------- .nv.info.triton_poi_fused__to_copy_arange_clamp_mul_sub_21 --------------------------
	.section	.nv.info.triton_poi_fused__to_copy_arange_clamp_mul_sub_21,"",@"SHT_CUDA_INFO"
	.sectionflags	@""
	.align	4


	//----- nvinfo : EIATTR_CUDA_API_VERSION
	.align		4
        /*0000*/ 	.byte	0x04, 0x37
        /*0002*/ 	.short	(.L_9 - .L_8)
.L_8:
        /*0004*/ 	.word	0x0000007c


	//----- nvinfo : EIATTR_KPARAM_INFO
	.align		4
.L_9:
        /*0008*/ 	.byte	0x04, 0x17
        /*000a*/ 	.short	(.L_11 - .L_10)
.L_10:
        /*000c*/ 	.word	0x00000000
        /*0010*/ 	.short	0x0001
        /*0012*/ 	.short	0x0008
        /*0014*/ 	.byte	0x00, 0xf0, 0x11, 0x00


	//----- nvinfo : EIATTR_KPARAM_INFO
	.align		4
.L_11:
        /*0018*/ 	.byte	0x04, 0x17
        /*001a*/ 	.short	(.L_13 - .L_12)
.L_12:
        /*001c*/ 	.word	0x00000000
        /*0020*/ 	.short	0x0000
        /*0022*/ 	.short	0x0000
        /*0024*/ 	.byte	0x00, 0xf4, 0x21, 0x00


	//----- nvinfo : EIATTR_SPARSE_MMA_MASK
	.align		4
.L_13:
        /*0028*/ 	.byte	0x03, 0x50
        /*002a*/ 	.short	0x0000


	//----- nvinfo : EIATTR_MAXREG_COUNT
	.align		4
        /*002c*/ 	.byte	0x03, 0x1b
        /*002e*/ 	.short	0x00ff


	//----- nvinfo : EIATTR_EXIT_INSTR_OFFSETS
	.align		4
        /*0030*/ 	.byte	0x04, 0x1c
        /*0032*/ 	.short	(.L_15 - .L_14)


	//   ....[0]....
.L_14:
        /*0034*/ 	.word	0x000000f0


	//   ....[1]....
        /*0038*/ 	.word	0x00000120


	//----- nvinfo : EIATTR_REQNTID
	.align		4
.L_15:
        /*003c*/ 	.byte	0x04, 0x10
        /*003e*/ 	.short	(.L_17 - .L_16)
.L_16:
        /*0040*/ 	.word	0x00000020
        /*0044*/ 	.word	0x00000001
        /*0048*/ 	.word	0x00000001


	//----- nvinfo : EIATTR_CBANK_PARAM_SIZE
	.align		4
.L_17:
        /*004c*/ 	.byte	0x03, 0x19
        /*004e*/ 	.short	0x000c


	//----- nvinfo : EIATTR_PARAM_CBANK
	.align		4
        /*0050*/ 	.byte	0x04, 0x0a
        /*0052*/ 	.short	(.L_19 - .L_18)
	.align		4
.L_18:
        /*0054*/ 	.word	index@(.nv.constant0.triton_poi_fused__to_copy_arange_clamp_mul_sub_21)
        /*0058*/ 	.short	0x0210
        /*005a*/ 	.short	0x000c


	//----- nvinfo : EIATTR_SW_WAR
	.align		4
.L_19:
        /*005c*/ 	.byte	0x04, 0x36
        /*005e*/ 	.short	(.L_21 - .L_20)
.L_20:
        /*0060*/ 	.word	0x00000008
.L_21:


//--------------------- .nv.callgraph             --------------------------
	.section	.nv.callgraph,"",@"SHT_CUDA_CALLGRAPH"
	.align	4
	.sectionentsize	8
	.align		4
        /*0000*/ 	.word	0x00000000
	.align		4
        /*0004*/ 	.word	0xffffffff
	.align		4
        /*0008*/ 	.word	0x00000000
	.align		4
        /*000c*/ 	.word	0xfffffffe
	.align		4
        /*0010*/ 	.word	0x00000000
	.align		4
        /*0014*/ 	.word	0xfffffffd
	.align		4
        /*0018*/ 	.word	0x00000000
	.align		4
        /*001c*/ 	.word	0xfffffffc


//--------------------- .text.triton_poi_fused__to_copy_arange_clamp_mul_sub_21 --------------------------
	.section	.text.triton_poi_fused__to_copy_arange_clamp_mul_sub_21,"ax",@progbits
	.align	128
        .global         triton_poi_fused__to_copy_arange_clamp_mul_sub_21
        .type           triton_poi_fused__to_copy_arange_clamp_mul_sub_21,@function
        .size           triton_poi_fused__to_copy_arange_clamp_mul_sub_21,(.L_x_1 - triton_poi_fused__to_copy_arange_clamp_mul_sub_21)
        .other          triton_poi_fused__to_copy_arange_clamp_mul_sub_21,@"STO_CUDA_ENTRY STV_DEFAULT"
triton_poi_fused__to_copy_arange_clamp_mul_sub_21:
.text.triton_poi_fused__to_copy_arange_clamp_mul_sub_21:
[----:B------:R-:W0:Y:S02]  /*0000*/  LDC R1, c[0x0][0x28] ;  /* 0x00000a00ff017b82 */ /* 0x000e240000000800 */
[----:B------:R-:W1:Y:S01]  /*0010*/  S2R R6, SR_TID.X ;  /* 0x0000000000067919 */ /* 0x000e620000002100 */
[----:B------:R-:W2:Y:S01]  /*0020*/  LDC.64 R2, c[0x0][0x210] ;  /* 0x00008400ff027b82 */ /* 0x000ea20000000a00 */
[----:B------:R-:W3:Y:S01]  /*0030*/  S2R R5, SR_CTAID.X ;  /* 0x0000000000057919 */ /* 0x000ee20000002500 */
[C---:B-1----:R-:W-:Y:S02]  /*0040*/  LOP3.LUT R0, R6.reuse, 0x3, RZ, 0xc0, !PT ;  /* 0x0000000306007812 */ /* 0x042fe400078ec0ff */
[----:B------:R-:W-:-:S03]  /*0050*/  LOP3.LUT P0, RZ, R6, 0x1c, RZ, 0xc0, !PT ;  /* 0x0000001c06ff7812 */ /* 0x000fc6000780c0ff */
[----:B---3--:R-:W-:-:S04]  /*0060*/  IMAD R5, R5, 0x4, R0 ;  /* 0x0000000405057824 */ /* 0x008fc800078e0200 */
[C---:B--2---:R-:W-:Y:S01]  /*0070*/  IMAD.WIDE R2, R5.reuse, 0x4, R2 ;  /* 0x0000000405027825 */ /* 0x044fe200078e0202 */
[----:B------:R-:W-:Y:S02]  /*0080*/  I2FP.F32.S32 R0, R5 ;  /* 0x0000000500007245 */ /* 0x000fe40000201400 */
[----:B------:R-:W-:-:S03]  /*0090*/  ISETP.LT.AND P0, PT, R5, 0x4, !P0 ;  /* 0x000000040500780c */ /* 0x000fc60004701270 */
[----:B------:R-:W-:-:S05]  /*00a0*/  FMUL R0, R0, 0.3333333432674407959 ;  /* 0x3eaaaaab00007820 */ /* 0x000fca0000400000 */
[----:B------:R-:W-:-:S04]  /*00b0*/  FMNMX R0, RZ, R0, !PT ;  /* 0x00000000ff007209 */ /* 0x000fc80007800000 */
[----:B------:R-:W1:Y:S02]  /*00c0*/  F2I.TRUNC.NTZ R4, R0 ;  /* 0x0000000000047305 */ /* 0x000e64000020f100 */
[----:B-1----:R-:W-:-:S05]  /*00d0*/  I2FP.F32.S32 R7, R4 ;  /* 0x0000000400077245 */ /* 0x002fca0000201400 */
[----:B------:R-:W-:Y:S01]  /*00e0*/  FADD.SAT R7, R0, -R7 ;  /* 0x8000000700077221 */ /* 0x000fe20000002000 */
[----:B------:R-:W-:Y:S06]  /*00f0*/  @!P0 EXIT ;  /* 0x000000000000894d */ /* 0x000fec0003800000 */
[----:B------:R-:W-:Y:S02]  /*0100*/  ULDC.64 UR4, c[0x0][0x208] ;  /* 0x0000820000047ab9 */ /* 0x000fe40000000a00 */
[----:B------:R-:W-:Y:S01]  /*0110*/  STG.E desc[UR4][R2.64], R7 ;  /* 0x0000000702007986 */ /* 0x000fe2000c101904 */
[----:B------:R-:W-:Y:S05]  /*0120*/  EXIT ;  /* 0x000000000000794d */ /* 0x000fea0003800000 */
.L_x_0:
[----:B------:R-:W-:-:S00]  /*0130*/  BRA `(.L_x_0) ;  /* 0xfffffffc00fc7947 */ /* 0x000fc0000383ffff */
[----:B------:R-:W-:-:S00]  /*0140*/  NOP ;  /* 0x0000000000007918 */ /* 0x000fc00000000000 */
        /* <DEDUP_REMOVED lines=11> */
.L_x_1:


//--------------------- .nv.constant0.triton_poi_fused__to_copy_arange_clamp_mul_sub_21 --------------------------
	.section	.nv.constant0.triton_poi_fused__to_copy_arange_clamp_mul_sub_21,"a",@progbits
	.sectionflags	@""
	.align	4
.nv.constant0.triton_poi_fused__to_copy_arange_clamp_mul_sub_21:
	.zero		540
